//
// Generated by NVIDIA NVVM Compiler
//
// Compiler Build ID: CL-36424714
// Cuda compilation tools, release 13.0, V13.0.88
// Based on NVVM 20.0.0
//

.version 9.0
.target sm_100
.address_size 64

	// .globl	_Z17matmul_gpu_kernelPfS_S_ii

.visible .entry _Z17matmul_gpu_kernelPfS_S_ii(
	.param .u64 .ptr .align 1 _Z17matmul_gpu_kernelPfS_S_ii_param_0,
	.param .u64 .ptr .align 1 _Z17matmul_gpu_kernelPfS_S_ii_param_1,
	.param .u64 .ptr .align 1 _Z17matmul_gpu_kernelPfS_S_ii_param_2,
	.param .u32 _Z17matmul_gpu_kernelPfS_S_ii_param_3,
	.param .u32 _Z17matmul_gpu_kernelPfS_S_ii_param_4
)
{
	.reg .pred 	%p<10>;
	.reg .b32 	%r<40>;
	.reg .b32 	%f<55>;
	.reg .b64 	%rd<66>;

	ld.param.u64 	%rd15, [_Z17matmul_gpu_kernelPfS_S_ii_param_0];
	ld.param.u64 	%rd16, [_Z17matmul_gpu_kernelPfS_S_ii_param_1];
	ld.param.u64 	%rd14, [_Z17matmul_gpu_kernelPfS_S_ii_param_2];
	ld.param.u32 	%r16, [_Z17matmul_gpu_kernelPfS_S_ii_param_4];
	cvta.to.global.u64 	%rd1, %rd16;
	cvta.to.global.u64 	%rd2, %rd15;
	mov.u32 	%r17, %ntid.x;
	mov.u32 	%r18, %ctaid.x;
	mov.u32 	%r19, %tid.x;
	mad.lo.s32 	%r1, %r17, %r18, %r19;
	setp.lt.s32 	%p1, %r16, 1;
	@%p1 bra 	$L__BB0_12;
	cvta.to.global.u64 	%rd17, %rd14;
	mov.u32 	%r21, %tid.y;
	mov.u32 	%r22, %ctaid.y;
	mov.u32 	%r23, %ntid.y;
	mad.lo.s32 	%r24, %r23, %r22, %r21;
	mul.lo.s32 	%r2, %r16, %r24;
	add.s32 	%r25, %r2, %r1;
	mul.wide.s32 	%rd18, %r25, 4;
	add.s64 	%rd3, %rd17, %rd18;
	ld.global.f32 	%f52, [%rd3];
	and.b32  	%r3, %r16, 7;
	setp.lt.u32 	%p2, %r16, 8;
	mov.b32 	%r38, 0;
	@%p2 bra 	$L__BB0_4;
	and.b32  	%r26, %r16, 2147483640;
	neg.s32 	%r36, %r26;
	mul.wide.u32 	%rd19, %r16, 4;
	add.s64 	%rd4, %rd1, %rd19;
	mul.wide.u32 	%rd20, %r16, 8;
	add.s64 	%rd5, %rd1, %rd20;
	mul.wide.u32 	%rd21, %r16, 12;
	add.s64 	%rd6, %rd1, %rd21;
	mul.wide.u32 	%rd22, %r16, 16;
	add.s64 	%rd7, %rd1, %rd22;
	mul.wide.u32 	%rd23, %r16, 20;
	add.s64 	%rd8, %rd1, %rd23;
	mul.wide.u32 	%rd24, %r16, 24;
	add.s64 	%rd9, %rd1, %rd24;
	mul.wide.u32 	%rd25, %r16, 28;
	add.s64 	%rd10, %rd1, %rd25;
	mul.wide.u32 	%rd26, %r2, 4;
	add.s64 	%rd27, %rd26, %rd2;
	add.s64 	%rd65, %rd27, 16;
	mov.u32 	%r35, %r1;
$L__BB0_3:
	.pragma "nounroll";
	and.b32  	%r38, %r16, 2147483640;
	mul.wide.s32 	%rd28, %r35, 4;
	add.s64 	%rd29, %rd4, %rd28;
	add.s64 	%rd30, %rd5, %rd28;
	add.s64 	%rd31, %rd6, %rd28;
	add.s64 	%rd32, %rd7, %rd28;
	add.s64 	%rd33, %rd8, %rd28;
	add.s64 	%rd34, %rd9, %rd28;
	add.s64 	%rd35, %rd10, %rd28;
	add.s64 	%rd36, %rd1, %rd28;
	ld.global.f32 	%f9, [%rd65+-16];
	ld.global.f32 	%f10, [%rd36];
	fma.rn.f32 	%f11, %f9, %f10, %f52;
	st.global.f32 	[%rd3], %f11;
	ld.global.f32 	%f12, [%rd65+-12];
	ld.global.f32 	%f13, [%rd29];
	fma.rn.f32 	%f14, %f12, %f13, %f11;
	st.global.f32 	[%rd3], %f14;
	ld.global.f32 	%f15, [%rd65+-8];
	ld.global.f32 	%f16, [%rd30];
	fma.rn.f32 	%f17, %f15, %f16, %f14;
	st.global.f32 	[%rd3], %f17;
	ld.global.f32 	%f18, [%rd65+-4];
	ld.global.f32 	%f19, [%rd31];
	fma.rn.f32 	%f20, %f18, %f19, %f17;
	st.global.f32 	[%rd3], %f20;
	ld.global.f32 	%f21, [%rd65];
	ld.global.f32 	%f22, [%rd32];
	fma.rn.f32 	%f23, %f21, %f22, %f20;
	st.global.f32 	[%rd3], %f23;
	ld.global.f32 	%f24, [%rd65+4];
	ld.global.f32 	%f25, [%rd33];
	fma.rn.f32 	%f26, %f24, %f25, %f23;
	st.global.f32 	[%rd3], %f26;
	ld.global.f32 	%f27, [%rd65+8];
	ld.global.f32 	%f28, [%rd34];
	fma.rn.f32 	%f29, %f27, %f28, %f26;
	st.global.f32 	[%rd3], %f29;
	ld.global.f32 	%f30, [%rd65+12];
	ld.global.f32 	%f31, [%rd35];
	fma.rn.f32 	%f52, %f30, %f31, %f29;
	st.global.f32 	[%rd3], %f52;
	add.s32 	%r36, %r36, 8;
	shl.b32 	%r27, %r16, 3;
	add.s32 	%r35, %r35, %r27;
	add.s64 	%rd65, %rd65, 32;
	setp.ne.s32 	%p3, %r36, 0;
	@%p3 bra 	$L__BB0_3;
$L__BB0_4:
	setp.eq.s32 	%p4, %r3, 0;
	@%p4 bra 	$L__BB0_12;
	and.b32  	%r11, %r16, 3;
	setp.lt.u32 	%p5, %r3, 4;
	@%p5 bra 	$L__BB0_7;
	add.s32 	%r28, %r38, %r2;
	mul.wide.u32 	%rd37, %r28, 4;
	add.s64 	%rd38, %rd2, %rd37;
	ld.global.f32 	%f32, [%rd38];
	mad.lo.s32 	%r29, %r38, %r16, %r1;
	mul.wide.s32 	%rd39, %r29, 4;
	add.s64 	%rd40, %rd1, %rd39;
	ld.global.f32 	%f33, [%rd40];
	fma.rn.f32 	%f34, %f32, %f33, %f52;
	st.global.f32 	[%rd3], %f34;
	cvt.u64.u32 	%rd41, %r2;
	cvt.u64.u32 	%rd42, %r38;
	add.s64 	%rd43, %rd42, %rd41;
	shl.b64 	%rd44, %rd43, 2;
	add.s64 	%rd45, %rd2, %rd44;
	ld.global.f32 	%f35, [%rd45+4];
	mul.wide.u32 	%rd46, %r16, 4;
	add.s64 	%rd47, %rd40, %rd46;
	ld.global.f32 	%f36, [%rd47];
	fma.rn.f32 	%f37, %f35, %f36, %f34;
	st.global.f32 	[%rd3], %f37;
	ld.global.f32 	%f38, [%rd45+8];
	add.s64 	%rd48, %rd47, %rd46;
	ld.global.f32 	%f39, [%rd48];
	fma.rn.f32 	%f40, %f38, %f39, %f37;
	st.global.f32 	[%rd3], %f40;
	ld.global.f32 	%f41, [%rd45+12];
	add.s64 	%rd49, %rd48, %rd46;
	ld.global.f32 	%f42, [%rd49];
	fma.rn.f32 	%f52, %f41, %f42, %f40;
	st.global.f32 	[%rd3], %f52;
	add.s32 	%r38, %r38, 4;
$L__BB0_7:
	setp.eq.s32 	%p6, %r11, 0;
	@%p6 bra 	$L__BB0_12;
	setp.eq.s32 	%p7, %r11, 1;
	@%p7 bra 	$L__BB0_10;
	add.s32 	%r30, %r38, %r2;
	mul.wide.u32 	%rd50, %r30, 4;
	add.s64 	%rd51, %rd2, %rd50;
	ld.global.f32 	%f43, [%rd51];
	mad.lo.s32 	%r31, %r38, %r16, %r1;
	mul.wide.s32 	%rd52, %r31, 4;
	add.s64 	%rd53, %rd1, %rd52;
	ld.global.f32 	%f44, [%rd53];
	fma.rn.f32 	%f45, %f43, %f44, %f52;
	st.global.f32 	[%rd3], %f45;
	cvt.u64.u32 	%rd54, %r2;
	cvt.u64.u32 	%rd55, %r38;
	add.s64 	%rd56, %rd55, %rd54;
	shl.b64 	%rd57, %rd56, 2;
	add.s64 	%rd58, %rd2, %rd57;
	ld.global.f32 	%f46, [%rd58+4];
	mul.wide.u32 	%rd59, %r16, 4;
	add.s64 	%rd60, %rd53, %rd59;
	ld.global.f32 	%f47, [%rd60];
	fma.rn.f32 	%f52, %f46, %f47, %f45;
	st.global.f32 	[%rd3], %f52;
	add.s32 	%r38, %r38, 2;
$L__BB0_10:
	and.b32  	%r32, %r16, 1;
	setp.eq.b32 	%p8, %r32, 1;
	not.pred 	%p9, %p8;
	@%p9 bra 	$L__BB0_12;
	add.s32 	%r33, %r38, %r2;
	mul.wide.u32 	%rd61, %r33, 4;
	add.s64 	%rd62, %rd2, %rd61;
	ld.global.f32 	%f48, [%rd62];
	mad.lo.s32 	%r34, %r38, %r16, %r1;
	mul.wide.s32 	%rd63, %r34, 4;
	add.s64 	%rd64, %rd1, %rd63;
	ld.global.f32 	%f49, [%rd64];
	fma.rn.f32 	%f50, %f48, %f49, %f52;
	st.global.f32 	[%rd3], %f50;
$L__BB0_12:
	ret;

}


// ===== COMPILED SASS (sm_100) =====

	.target	sm_100

	.elftype	@"ET_EXEC"


//--------------------- .note.nv.tkinfo           --------------------------
	.section	.note.nv.tkinfo,"",@"SHT_NOTE"
	.sectionflags	@"SHF_NOTE_NV_TKINFO"
	.tkinfo
        /*0018*/ 	.word	0x00000002
        /*0030*/ 	.string	""
        /*0030*/ 	.string	"ptxas"
        /*0030*/ 	.string	"Cuda compilation tools, release 13.0, V13.0.88"
        /*0030*/ 	.string	"Build cuda_13.0.r13.0/compiler.36424714_0"
        /*0030*/ 	.string	"-arch sm_100 -m 64 "



//--------------------- .note.nv.cuinfo           --------------------------
	.section	.note.nv.cuinfo,"",@"SHT_NOTE"
	.sectionflags	@"SHF_NOTE_NV_CUINFO"
        /*0018*/ 	.short	0x0002
        /*001a*/ 	.short	0x0064
        /*001c*/ 	.short	0x0082
	.zero		2


//--------------------- .nv.info                  --------------------------
	.section	.nv.info,"",@"SHT_CUDA_INFO"
	.align	4


	//----- nvinfo : EIATTR_REGCOUNT
	.align		4
        /*0000*/ 	.byte	0x04, 0x2f
        /*0002*/ 	.short	(.L_1 - .L_0)
	.align		4
.L_0:
        /*0004*/ 	.word	index@(_Z17matmul_gpu_kernelPfS_S_ii)
        /*0008*/ 	.word	0x00000018


	//----- nvinfo : EIATTR_FRAME_SIZE
	.align		4
.L_1:
        /*000c*/ 	.byte	0x04, 0x11
        /*000e*/ 	.short	(.L_3 - .L_2)
	.align		4
.L_2:
        /*0010*/ 	.word	index@(_Z17matmul_gpu_kernelPfS_S_ii)
        /*0014*/ 	.word	0x00000000


	//----- nvinfo : EIATTR_MIN_STACK_SIZE
	.align		4
.L_3:
        /*0018*/ 	.byte	0x04, 0x12
        /*001a*/ 	.short	(.L_5 - .L_4)
	.align		4
.L_4:
        /*001c*/ 	.word	index@(_Z17matmul_gpu_kernelPfS_S_ii)
        /*0020*/ 	.word	0x00000000
.L_5:


//--------------------- .nv.compat                --------------------------
	.section	.nv.compat,"",@"SHT_CUDA_COMPAT_INFO"
	.align	4
        /*0000*/ 	.byte	0x02, 0x09, 0x00, 0x00, 0x02, 0x02, 0x01, 0x00, 0x02, 0x05, 0x05, 0x00, 0x03, 0x07, 0x01, 0x01
        /*0010*/ 	.byte	0x02, 0x03, 0x00, 0x00, 0x02, 0x06, 0x01, 0x00, 0x04, 0x0b, 0x08, 0x00, 0x09, 0x00, 0x00, 0x00
        /*0020*/ 	.byte	0x00, 0x00, 0x00, 0x00


//--------------------- .nv.info._Z17matmul_gpu_kernelPfS_S_ii --------------------------
	.section	.nv.info._Z17matmul_gpu_kernelPfS_S_ii,"",@"SHT_CUDA_INFO"
	.sectionflags	@""
	.align	4


	//----- nvinfo : EIATTR_CUDA_API_VERSION
	.align		4
        /*0000*/ 	.byte	0x04, 0x37
        /*0002*/ 	.short	(.L_7 - .L_6)
.L_6:
        /*0004*/ 	.word	0x00000082


	//----- nvinfo : EIATTR_KPARAM_INFO
	.align		4
.L_7:
        /*0008*/ 	.byte	0x04, 0x17
        /*000a*/ 	.short	(.L_9 - .L_8)
.L_8:
        /*000c*/ 	.word	0x00000000
        /*0010*/ 	.short	0x0004
        /*0012*/ 	.short	0x001c
        /*0014*/ 	.byte	0x00, 0xf0, 0x11, 0x00


	//----- nvinfo : EIATTR_KPARAM_INFO
	.align		4
.L_9:
        /*0018*/ 	.byte	0x04, 0x17
        /*001a*/ 	.short	(.L_11 - .L_10)
.L_10:
        /*001c*/ 	.word	0x00000000
        /*0020*/ 	.short	0x0003
        /*0022*/ 	.short	0x0018
        /*0024*/ 	.byte	0x00, 0xf0, 0x11, 0x00


	//----- nvinfo : EIATTR_KPARAM_INFO
	.align		4
.L_11:
        /*0028*/ 	.byte	0x04, 0x17
        /*002a*/ 	.short	(.L_13 - .L_12)
.L_12:
        /*002c*/ 	.word	0x00000000
        /*0030*/ 	.short	0x0002
        /*0032*/ 	.short	0x0010
        /*0034*/ 	.byte	0x00, 0xf5, 0x21, 0x00


	//----- nvinfo : EIATTR_KPARAM_INFO
	.align		4
.L_13:
        /*0038*/ 	.byte	0x04, 0x17
        /*003a*/ 	.short	(.L_15 - .L_14)
.L_14:
        /*003c*/ 	.word	0x00000000
        /*0040*/ 	.short	0x0001
        /*0042*/ 	.short	0x0008
        /*0044*/ 	.byte	0x00, 0xf5, 0x21, 0x00


	//----- nvinfo : EIATTR_KPARAM_INFO
	.align		4
.L_15:
        /*0048*/ 	.byte	0x04, 0x17
        /*004a*/ 	.short	(.L_17 - .L_16)
.L_16:
        /*004c*/ 	.word	0x00000000
        /*0050*/ 	.short	0x0000
        /*0052*/ 	.short	0x0000
        /*0054*/ 	.byte	0x00, 0xf5, 0x21, 0x00


	//----- nvinfo : EIATTR_SPARSE_MMA_MASK
	.align		4
.L_17:
        /*0058*/ 	.byte	0x03, 0x50
        /*005a*/ 	.short	0x0000


	//----- nvinfo : EIATTR_MAXREG_COUNT
	.align		4
        /*005c*/ 	.byte	0x03, 0x1b
        /*005e*/ 	.short	0x00ff


	//----- nvinfo : EIATTR_MERCURY_ISA_VERSION
	.align		4
        /*0060*/ 	.byte	0x03, 0x5f
        /*0062*/ 	.short	0x0101


	//----- nvinfo : EIATTR_VRC_CTA_INIT_COUNT
	.align		4
        /*0064*/ 	.byte	0x02, 0x4a
	.zero		1
	.zero		1


	//----- nvinfo : EIATTR_EXIT_INSTR_OFFSETS
	.align		4
        /*0068*/ 	.byte	0x04, 0x1c
        /*006a*/ 	.short	(.L_19 - .L_18)


	//   ....[0]....
.L_18:
        /*006c*/ 	.word	0x00000050


	//   ....[1]....
        /*0070*/ 	.word	0x00000630


	//   ....[2]....
        /*0074*/ 	.word	0x000008a0


	//   ....[3]....
        /*0078*/ 	.word	0x00000a60


	//   ....[4]....
        /*007c*/ 	.word	0x00000b10


	//----- nvinfo : EIATTR_CBANK_PARAM_SIZE
	.align		4
.L_19:
        /*0080*/ 	.byte	0x03, 0x19
        /*0082*/ 	.short	0x0020


	//----- nvinfo : EIATTR_PARAM_CBANK
	.align		4
        /*0084*/ 	.byte	0x04, 0x0a
        /*0086*/ 	.short	(.L_21 - .L_20)
	.align		4
.L_20:
        /*0088*/ 	.word	index@(.nv.constant0._Z17matmul_gpu_kernelPfS_S_ii)
        /*008c*/ 	.short	0x0380
        /*008e*/ 	.short	0x0020


	//----- nvinfo : EIATTR_SW_WAR
	.align		4
.L_21:
        /*0090*/ 	.byte	0x04, 0x36
        /*0092*/ 	.short	(.L_23 - .L_22)
.L_22:
        /*0094*/ 	.word	0x00000008
.L_23:


//--------------------- .nv.callgraph             --------------------------
	.section	.nv.callgraph,"",@"SHT_CUDA_CALLGRAPH"
	.align	4
	.sectionentsize	8
	.align		4
        /*0000*/ 	.word	0x00000000
	.align		4
        /*0004*/ 	.word	0xffffffff
	.align		4
        /*0008*/ 	.word	0x00000000
	.align		4
        /*000c*/ 	.word	0xfffffffe
	.align		4
        /*0010*/ 	.word	0x00000000
	.align		4
        /*0014*/ 	.word	0xfffffffd
	.align		4
        /*0018*/ 	.word	0x00000000
	.align		4
        /*001c*/ 	.word	0xfffffffc


//--------------------- .text._Z17matmul_gpu_kernelPfS_S_ii --------------------------
	.section	.text._Z17matmul_gpu_kernelPfS_S_ii,"ax",@progbits
	.align	128
        .global         _Z17matmul_gpu_kernelPfS_S_ii
        .type           _Z17matmul_gpu_kernelPfS_S_ii,@function
        .size           _Z17matmul_gpu_kernelPfS_S_ii,(.L_x_5 - _Z17matmul_gpu_kernelPfS_S_ii)
        .other          _Z17matmul_gpu_kernelPfS_S_ii,@"STO_CUDA_ENTRY STV_DEFAULT"
_Z17matmul_gpu_kernelPfS_S_ii:
.text._Z17matmul_gpu_kernelPfS_S_ii:
[----:B------:R-:W-:Y:S01]  /*0000*/  LDC R1, c[0x0][0x37c] ;  /* 0x0000df00ff017b82 */ /* 0x000fe20000000800 */
[----:B------:R-:W0:Y:S01]  /*0010*/  LDCU UR18, c[0x0][0x39c] ;  /* 0x00007380ff1277ac */ /* 0x000e220008000800 */
[----:B------:R-:W1:Y:S01]  /*0020*/  S2R R0, SR_CTAID.X ;  /* 0x0000000000007919 */ /* 0x000e620000002500 */
[----:B0-----:R-:W-:-:S06]  /*0030*/  UISETP.GE.AND UP0, UPT, UR18, 0x1, UPT ;  /* 0x000000011200788c */ /* 0x001fcc000bf06270 */
[----:B------:R-:W-:-:S13]  /*0040*/  PLOP3.LUT P0, PT, PT, PT, UP0, 0x80, 0x8 ;  /* 0x000000000008781c */ /* 0x000fda0003f0f008 */
[----:B-1----:R-:W-:Y:S05]  /*0050*/  @!P0 EXIT ;  /* 0x000000000000894d */ /* 0x002fea0003800000 */
[----:B------:R-:W0:Y:S01]  /*0060*/  S2R R5, SR_TID.Y ;  /* 0x0000000000057919 */ /* 0x000e220000002200 */
[----:B------:R-:W1:Y:S01]  /*0070*/  LDCU UR4, c[0x0][0x360] ;  /* 0x00006c00ff0477ac */ /* 0x000e620008000800 */
[----:B------:R-:W0:Y:S01]  /*0080*/  S2UR UR5, SR_CTAID.Y ;  /* 0x00000000000579c3 */ /* 0x000e220000002600 */
[----:B------:R-:W1:Y:S01]  /*0090*/  S2R R7, SR_TID.X ;  /* 0x0000000000077919 */ /* 0x000e620000002100 */
[----:B------:R-:W2:Y:S06]  /*00a0*/  LDCU.64 UR16, c[0x0][0x358] ;  /* 0x00006b00ff1077ac */ /* 0x000eac0008000a00 */
[----:B------:R-:W0:Y:S08]  /*00b0*/  LDC R4, c[0x0][0x364] ;  /* 0x0000d900ff047b82 */ /* 0x000e300000000800 */
[----:B------:R-:W3:Y:S01]  /*00c0*/  LDC.64 R2, c[0x0][0x390] ;  /* 0x0000e400ff027b82 */ /* 0x000ee20000000a00 */
[----:B0-----:R-:W-:-:S02]  /*00d0*/  IMAD R5, R4, UR5, R5 ;  /* 0x0000000504057c24 */ /* 0x001fc4000f8e0205 */
[----:B-1----:R-:W-:Y:S02]  /*00e0*/  IMAD R0, R0, UR4, R7 ;  /* 0x0000000400007c24 */ /* 0x002fe4000f8e0207 */
[----:B------:R-:W-:-:S05]  /*00f0*/  IMAD R5, R5, UR18, RZ ;  /* 0x0000001205057c24 */ /* 0x000fca000f8e02ff */
[----:B------:R-:W-:-:S05]  /*0100*/  IADD3 R7, PT, PT, R0, R5, RZ ;  /* 0x0000000500077210 */ /* 0x000fca0007ffe0ff */
[----:B---3--:R-:W-:-:S05]  /*0110*/  IMAD.WIDE R2, R7, 0x4, R2 ;  /* 0x0000000407027825 */ /* 0x008fca00078e0202 */
[----:B--2---:R0:W5:Y:S01]  /*0120*/  LDG.E R7, desc[UR16][R2.64] ;  /* 0x0000001002077981 */ /* 0x004162000c1e1900 */
[----:B------:R-:W-:Y:S01]  /*0130*/  UISETP.GE.U32.AND UP0, UPT, UR18, 0x8, UPT ;  /* 0x000000081200788c */ /* 0x000fe2000bf06070 */
[----:B------:R-:W-:-:S08]  /*0140*/  HFMA2 R4, -RZ, RZ, 0, 0 ;  /* 0x00000000ff047431 */ /* 0x000fd000000001ff */
[----:B0-----:R-:W-:Y:S05]  /*0150*/  BRA.U !UP0, `(.L_x_0) ;  /* 0x00000005082c7547 */ /* 0x001fea000b800000 */
[----:B------:R-:W0:Y:S01]  /*0160*/  LDCU.128 UR20, c[0x0][0x380] ;  /* 0x00007000ff1477ac */ /* 0x000e220008000c00 */
[----:B------:R-:W-:Y:S01]  /*0170*/  MOV R4, R0 ;  /* 0x0000000000047202 */ /* 0x000fe20000000f00 */
[----:B------:R-:W-:-:S04]  /*0180*/  ULOP3.LUT UR4, UR18, 0x7ffffff8, URZ, 0xc0, !UPT ;  /* 0x7ffffff812047892 */ /* 0x000fc8000f8ec0ff */
[----:B------:R-:W-:Y:S01]  /*0190*/  UIADD3 UR4, UPT, UPT, -UR4, URZ, URZ ;  /* 0x000000ff04047290 */ /* 0x000fe2000fffe1ff */
[----:B0-----:R-:W-:Y:S01]  /*01a0*/  MOV R8, UR20 ;  /* 0x0000001400087c02 */ /* 0x001fe20008000f00 */
[----:B------:R-:W-:Y:S01]  /*01b0*/  UIMAD.WIDE.U32 UR6, UR18, 0xc, UR22 ;  /* 0x0000000c120678a5 */ /* 0x000fe2000f8e0016 */
[----:B------:R-:W-:Y:S01]  /*01c0*/  MOV R9, UR21 ;  /* 0x0000001500097c02 */ /* 0x000fe20008000f00 */
[----:B------:R-:W-:Y:S02]  /*01d0*/  UIMAD.WIDE.U32 UR8, UR18, 0x10, UR22 ;  /* 0x00000010120878a5 */ /* 0x000fe4000f8e0016 */
[----:B------:R-:W-:Y:S01]  /*01e0*/  UIMAD.WIDE.U32 UR10, UR18, 0x14, UR22 ;  /* 0x00000014120a78a5 */ /* 0x000fe2000f8e0016 */
[----:B------:R-:W-:Y:S01]  /*01f0*/  IMAD.WIDE.U32 R8, R5, 0x4, R8 ;  /* 0x0000000405087825 */ /* 0x000fe200078e0008 */
[----:B------:R-:W-:Y:S02]  /*0200*/  UIMAD.WIDE.U32 UR12, UR18, 0x18, UR22 ;  /* 0x00000018120c78a5 */ /* 0x000fe4000f8e0016 */
[----:B------:R-:W-:Y:S01]  /*0210*/  UIMAD.WIDE.U32 UR14, UR18, 0x1c, UR22 ;  /* 0x0000001c120e78a5 */ /* 0x000fe2000f8e0016 */
[----:B------:R-:W-:-:S04]  /*0220*/  IADD3 R6, P0, PT, R8, 0x10, RZ ;  /* 0x0000001008067810 */ /* 0x000fc80007f1e0ff */
[----:B------:R-:W-:-:S09]  /*0230*/  IADD3.X R9, PT, PT, RZ, R9, RZ, P0, !PT ;  /* 0x00000009ff097210 */ /* 0x000fd200007fe4ff */
.L_x_1:
[----:B------:R-:W-:Y:S02]  /*0240*/  MOV R11, 0x4 ;  /* 0x00000004000b7802 */ /* 0x000fe40000000f00 */
[----:B------:R-:W-:-:S03]  /*0250*/  MOV R8, R6 ;  /* 0x0000000600087202 */ /* 0x000fc60000000f00 */
[----:B------:R-:W-:Y:S02]  /*0260*/  IMAD.WIDE R10, R4, R11, UR22 ;  /* 0x00000016040a7e25 */ /* 0x000fe4000f8e020b */
[----:B------:R-:W2:Y:S04]  /*0270*/  LDG.E R6, desc[UR16][R8.64+-0x10] ;  /* 0xfffff01008067981 */ /* 0x000ea8000c1e1900 */
[----:B------:R-:W2:Y:S01]  /*0280*/  LDG.E R10, desc[UR16][R10.64] ;  /* 0x000000100a0a7981 */ /* 0x000ea2000c1e1900 */
[----:B------:R-:W-:-:S06]  /*0290*/  UIMAD.WIDE.U32 UR20, UR18, 0x4, UR22 ;  /* 0x00000004121478a5 */ /* 0x000fcc000f8e0016 */
[----:B------:R-:W-:Y:S02]  /*02a0*/  MOV R12, UR20 ;  /* 0x00000014000c7c02 */ /* 0x000fe40008000f00 */
[----:B------:R-:W-:Y:S01]  /*02b0*/  MOV R13, UR21 ;  /* 0x00000015000d7c02 */ /* 0x000fe20008000f00 */
[----:B--2--5:R-:W-:Y:S02]  /*02c0*/  FFMA R15, R6, R10, R7 ;  /* 0x0000000a060f7223 */ /* 0x024fe40000000007 */
[----:B0-----:R-:W-:-:S03]  /*02d0*/  IMAD.WIDE R6, R4, 0x4, R12 ;  /* 0x0000000404067825 */ /* 0x001fc600078e020c */
[----:B------:R0:W-:Y:S04]  /*02e0*/  STG.E desc[UR16][R2.64], R15 ;  /* 0x0000000f02007986 */ /* 0x0001e8000c101910 */
[----:B------:R-:W2:Y:S04]  /*02f0*/  LDG.E R6, desc[UR16][R6.64] ;  /* 0x0000001006067981 */ /* 0x000ea8000c1e1900 */
[----:B------:R-:W2:Y:S01]  /*0300*/  LDG.E R14, desc[UR16][R8.64+-0xc] ;  /* 0xfffff410080e7981 */ /* 0x000ea2000c1e1900 */
[----:B------:R-:W-:-:S06]  /*0310*/  UIMAD.WIDE.U32 UR20, UR18, 0x8, UR22 ;  /* 0x00000008121478a5 */ /* 0x000fcc000f8e0016 */
[----:B------:R-:W-:Y:S02]  /*0320*/  MOV R12, UR20 ;  /* 0x00000014000c7c02 */ /* 0x000fe40008000f00 */
[----:B------:R-:W-:-:S03]  /*0330*/  MOV R13, UR21 ;  /* 0x00000015000d7c02 */ /* 0x000fc60008000f00 */
[----:B------:R-:W-:-:S04]  /*0340*/  IMAD.WIDE R10, R4, 0x4, R12 ;  /* 0x00000004040a7825 */ /* 0x000fc800078e020c */
[----:B--2---:R-:W-:-:S05]  /*0350*/  FFMA R17, R14, R6, R15 ;  /* 0x000000060e117223 */ /* 0x004fca000000000f */
[----:B------:R-:W-:Y:S04]  /*0360*/  STG.E desc[UR16][R2.64], R17 ;  /* 0x0000001102007986 */ /* 0x000fe8000c101910 */
[----:B------:R-:W0:Y:S04]  /*0370*/  LDG.E R10, desc[UR16][R10.64] ;  /* 0x000000100a0a7981 */ /* 0x000e28000c1e1900 */
[----:B------:R-:W0:Y:S01]  /*0380*/  LDG.E R12, desc[UR16][R8.64+-0x8] ;  /* 0xfffff810080c7981 */ /* 0x000e22000c1e1900 */
[----:B------:R-:W-:-:S05]  /*0390*/  HFMA2 R13, -RZ, RZ, 0, 2.384185791015625e-07 ;  /* 0x00000004ff0d7431 */ /* 0x000fca00000001ff */
[----:B------:R-:W-:-:S04]  /*03a0*/  IMAD.WIDE R6, R4, R13, UR6 ;  /* 0x0000000604067e25 */ /* 0x000fc8000f8e020d */
[----:B0-----:R-:W-:-:S05]  /*03b0*/  FFMA R15, R12, R10, R17 ;  /* 0x0000000a0c0f7223 */ /* 0x001fca0000000011 */
[----:B------:R0:W-:Y:S04]  /*03c0*/  STG.E desc[UR16][R2.64], R15 ;  /* 0x0000000f02007986 */ /* 0x0001e8000c101910 */
[----:B------:R-:W2:Y:S04]  /*03d0*/  LDG.E R6, desc[UR16][R6.64] ;  /* 0x0000001006067981 */ /* 0x000ea8000c1e1900 */
[----:B------:R-:W2:Y:S02]  /*03e0*/  LDG.E R12, desc[UR16][R8.64+-0x4] ;  /* 0xfffffc10080c7981 */ /* 0x000ea4000c1e1900 */
[----:B--2---:R-:W-:Y:S01]  /*03f0*/  FFMA R19, R12, R6, R15 ;  /* 0x000000060c137223 */ /* 0x004fe2000000000f */
[----:B------:R-:W-:-:S04]  /*0400*/  IMAD.WIDE R12, R4, R13, UR8 ;  /* 0x00000008040c7e25 */ /* 0x000fc8000f8e020d */
[----:B------:R1:W-:Y:S04]  /*0410*/  STG.E desc[UR16][R2.64], R19 ;  /* 0x0000001302007986 */ /* 0x0003e8000c101910 */
[----:B------:R-:W2:Y:S04]  /*0420*/  LDG.E R12, desc[UR16][R12.64] ;  /* 0x000000100c0c7981 */ /* 0x000ea8000c1e1900 */
[----:B------:R-:W2:Y:S01]  /*0430*/  LDG.E R10, desc[UR16][R8.64] ;  /* 0x00000010080a7981 */ /* 0x000ea2000c1e1900 */
[----:B------:R-:W-:Y:S01]  /*0440*/  MOV R11, 0x4 ;  /* 0x00000004000b7802 */ /* 0x000fe20000000f00 */
[----:B0-----:R-:W-:-:S02]  /*0450*/  HFMA2 R15, -RZ, RZ, 0, 2.384185791015625e-07 ;  /* 0x00000004ff0f7431 */ /* 0x001fc400000001ff */
[----:B--2---:R-:W-:Y:S02]  /*0460*/  FFMA R17, R10, R12, R19 ;  /* 0x0000000c0a117223 */ /* 0x004fe40000000013 */
[----:B------:R-:W-:-:S03]  /*0470*/  IMAD.WIDE R10, R4, R11, UR10 ;  /* 0x0000000a040a7e25 */ /* 0x000fc6000f8e020b */
[----:B------:R0:W-:Y:S04]  /*0480*/  STG.E desc[UR16][R2.64], R17 ;  /* 0x0000001102007986 */ /* 0x0001e8000c101910 */
[----:B------:R-:W2:Y:S04]  /*0490*/  LDG.E R10, desc[UR16][R10.64] ;  /* 0x000000100a0a7981 */ /* 0x000ea8000c1e1900 */
[----:B------:R-:W2:Y:S01]  /*04a0*/  LDG.E R6, desc[UR16][R8.64+0x4] ;  /* 0x0000041008067981 */ /* 0x000ea2000c1e1900 */
[----:B------:R-:W-:-:S04]  /*04b0*/  IMAD.WIDE R14, R4, R15, UR12 ;  /* 0x0000000c040e7e25 */ /* 0x000fc8000f8e020f */
[----:B--2---:R-:W-:-:S05]  /*04c0*/  FFMA R21, R6, R10, R17 ;  /* 0x0000000a06157223 */ /* 0x004fca0000000011 */
[----:B------:R0:W-:Y:S04]  /*04d0*/  STG.E desc[UR16][R2.64], R21 ;  /* 0x0000001502007986 */ /* 0x0001e8000c101910 */
[----:B------:R-:W1:Y:S04]  /*04e0*/  LDG.E R14, desc[UR16][R14.64] ;  /* 0x000000100e0e7981 */ /* 0x000e68000c1e1900 */
[----:B------:R-:W1:Y:S01]  /*04f0*/  LDG.E R6, desc[UR16][R8.64+0x8] ;  /* 0x0000081008067981 */ /* 0x000e62000c1e1900 */
[----:B------:R-:W-:-:S05]  /*0500*/  MOV R13, 0x4 ;  /* 0x00000004000d7802 */ /* 0x000fca0000000f00 */
[----:B------:R-:W-:-:S04]  /*0510*/  IMAD.WIDE R12, R4, R13, UR14 ;  /* 0x0000000e040c7e25 */ /* 0x000fc8000f8e020d */
[----:B-1----:R-:W-:-:S05]  /*0520*/  FFMA R19, R6, R14, R21 ;  /* 0x0000000e06137223 */ /* 0x002fca0000000015 */
[----:B------:R0:W-:Y:S04]  /*0530*/  STG.E desc[UR16][R2.64], R19 ;  /* 0x0000001302007986 */ /* 0x0001e8000c101910 */
[----:B------:R-:W2:Y:S04]  /*0540*/  LDG.E R12, desc[UR16][R12.64] ;  /* 0x000000100c0c7981 */ /* 0x000ea8000c1e1900 */
[----:B------:R-:W2:Y:S01]  /*0550*/  LDG.E R6, desc[UR16][R8.64+0xc] ;  /* 0x00000c1008067981 */ /* 0x000ea2000c1e1900 */
[----:B------:R-:W-:Y:S01]  /*0560*/  UIADD3 UR4, UPT, UPT, UR4, 0x8, URZ ;  /* 0x0000000804047890 */ /* 0x000fe2000fffe0ff */
[----:B------:R-:W-:-:S03]  /*0570*/  MOV R11, UR18 ;  /* 0x00000012000b7c02 */ /* 0x000fc60008000f00 */
[----:B------:R-:W-:Y:S01]  /*0580*/  UISETP.NE.AND UP0, UPT, UR4, URZ, UPT ;  /* 0x000000ff0400728c */ /* 0x000fe2000bf05270 */
[----:B------:R-:W-:Y:S01]  /*0590*/  LEA R4, R11, R4, 0x3 ;  /* 0x000000040b047211 */ /* 0x000fe200078e18ff */
[----:B--2---:R-:W-:Y:S01]  /*05a0*/  FFMA R7, R6, R12, R19 ;  /* 0x0000000c06077223 */ /* 0x004fe20000000013 */
[----:B------:R-:W-:-:S04]  /*05b0*/  IADD3 R6, P0, PT, R8, 0x20, RZ ;  /* 0x0000002008067810 */ /* 0x000fc80007f1e0ff */
[----:B------:R0:W-:Y:S01]  /*05c0*/  STG.E desc[UR16][R2.64], R7 ;  /* 0x0000000702007986 */ /* 0x0001e2000c101910 */
[----:B------:R-:W-:Y:S01]  /*05d0*/  IADD3.X R9, PT, PT, RZ, R9, RZ, P0, !PT ;  /* 0x00000009ff097210 */ /* 0x000fe200007fe4ff */
[----:B------:R-:W-:Y:S07]  /*05e0*/  BRA.U UP0, `(.L_x_1) ;  /* 0xfffffffd00147547 */ /* 0x000fee000b83ffff */
[----:B------:R-:W-:-:S06]  /*05f0*/  ULOP3.LUT UR4, UR18, 0x7ffffff8, URZ, 0xc0, !UPT ;  /* 0x7ffffff812047892 */ /* 0x000fcc000f8ec0ff */
[----:B------:R-:W-:-:S07]  /*0600*/  MOV R4, UR4 ;  /* 0x0000000400047c02 */ /* 0x000fce0008000f00 */
.L_x_0:
[----:B------:R-:W-:-:S06]  /*0610*/  ULOP3.LUT UR4, UR18, 0x7, URZ, 0xc0, !UPT ;  /* 0x0000000712047892 */ /* 0x000fcc000f8ec0ff */
[----:B------:R-:W-:-:S13]  /*0620*/  ISETP.NE.AND P0, PT, RZ, UR4, PT ;  /* 0x00000004ff007c0c */ /* 0x000fda000bf05270 */
[----:B------:R-:W-:Y:S05]  /*0630*/  @!P0 EXIT ;  /* 0x000000000000894d */ /* 0x000fea0003800000 */
[----:B------:R-:W-:Y:S02]  /*0640*/  UISETP.GE.U32.AND UP0, UPT, UR4, 0x4, UPT ;  /* 0x000000040400788c */ /* 0x000fe4000bf06070 */
[----:B------:R-:W-:-:S07]  /*0650*/  ULOP3.LUT UR4, UR18, 0x3, URZ, 0xc0, !UPT ;  /* 0x0000000312047892 */ /* 0x000fce000f8ec0ff */
[----:B------:R-:W-:Y:S05]  /*0660*/  BRA.U !UP0, `(.L_x_2) ;  /* 0x0000000108887547 */ /* 0x000fea000b800000 */
[----:B------:R-:W1:Y:S01]  /*0670*/  LDC.64 R10, c[0x0][0x380] ;  /* 0x0000e000ff0a7b82 */ /* 0x000e620000000a00 */
[----:B------:R-:W-:Y:S01]  /*0680*/  IADD3 R9, PT, PT, R5, R4, RZ ;  /* 0x0000000405097210 */ /* 0x000fe20007ffe0ff */
[----:B------:R-:W-:Y:S01]  /*0690*/  IMAD R15, R4, UR18, R0 ;  /* 0x00000012040f7c24 */ /* 0x000fe2000f8e0200 */
[----:B------:R-:W2:Y:S05]  /*06a0*/  LDCU.64 UR6, c[0x0][0x380] ;  /* 0x00007000ff0677ac */ /* 0x000eaa0008000a00 */
[----:B------:R-:W3:Y:S01]  /*06b0*/  LDC.64 R12, c[0x0][0x388] ;  /* 0x0000e200ff0c7b82 */ /* 0x000ee20000000a00 */
[----:B-1----:R-:W-:-:S06]  /*06c0*/  IMAD.WIDE.U32 R10, R9, 0x4, R10 ;  /* 0x00000004090a7825 */ /* 0x002fcc00078e000a */
[----:B------:R-:W4:Y:S01]  /*06d0*/  LDG.E R10, desc[UR16][R10.64] ;  /* 0x000000100a0a7981 */ /* 0x000f22000c1e1900 */
[----:B---3--:R-:W-:-:S05]  /*06e0*/  IMAD.WIDE R12, R15, 0x4, R12 ;  /* 0x000000040f0c7825 */ /* 0x008fca00078e020c */
[----:B------:R-:W4:Y:S01]  /*06f0*/  LDG.E R6, desc[UR16][R12.64] ;  /* 0x000000100c067981 */ /* 0x000f22000c1e1900 */
[----:B------:R-:W-:Y:S02]  /*0700*/  IADD3 R9, P0, PT, R5, R4, RZ ;  /* 0x0000000405097210 */ /* 0x000fe40007f1e0ff */
[----:B0-----:R-:W-:Y:S02]  /*0710*/  MOV R17, UR18 ;  /* 0x0000001200117c02 */ /* 0x001fe40008000f00 */
[----:B------:R-:W-:Y:S02]  /*0720*/  IADD3.X R14, PT, PT, RZ, RZ, RZ, P0, !PT ;  /* 0x000000ffff0e7210 */ /* 0x000fe400007fe4ff */
[----:B--2---:R-:W-:-:S04]  /*0730*/  LEA R8, P0, R9, UR6, 0x2 ;  /* 0x0000000609087c11 */ /* 0x004fc8000f8010ff */
[----:B------:R-:W-:Y:S01]  /*0740*/  LEA.HI.X R9, R9, UR7, R14, 0x2, P0 ;  /* 0x0000000709097c11 */ /* 0x000fe200080f140e */
[----:B----45:R-:W-:Y:S01]  /*0750*/  FFMA R15, R10, R6, R7 ;  /* 0x000000060a0f7223 */ /* 0x030fe20000000007 */
[----:B------:R-:W-:-:S04]  /*0760*/  IMAD.WIDE.U32 R6, R17, 0x4, R12 ;  /* 0x0000000411067825 */ /* 0x000fc800078e000c */
[----:B------:R1:W-:Y:S04]  /*0770*/  STG.E desc[UR16][R2.64], R15 ;  /* 0x0000000f02007986 */ /* 0x0003e8000c101910 */
[----:B------:R-:W2:Y:S04]  /*0780*/  LDG.E R11, desc[UR16][R6.64] ;  /* 0x00000010060b7981 */ /* 0x000ea8000c1e1900 */
[----:B------:R-:W2:Y:S01]  /*0790*/  LDG.E R10, desc[UR16][R8.64+0x4] ;  /* 0x00000410080a7981 */ /* 0x000ea2000c1e1900 */
[----:B------:R-:W-:Y:S01]  /*07a0*/  MOV R13, UR18 ;  /* 0x00000012000d7c02 */ /* 0x000fe20008000f00 */
[----:B--2---:R-:W-:-:S04]  /*07b0*/  FFMA R17, R10, R11, R15 ;  /* 0x0000000b0a117223 */ /* 0x004fc8000000000f */
[----:B------:R-:W-:Y:S01]  /*07c0*/  IMAD.WIDE.U32 R10, R13, 0x4, R6 ;  /* 0x000000040d0a7825 */ /* 0x000fe200078e0006 */
        /* <DEDUP_REMOVED lines=9> */
[----:B------:R-:W-:Y:S01]  /*0860*/  IADD3 R4, PT, PT, R4, 0x4, RZ ;  /* 0x0000000404047810 */ /* 0x000fe20007ffe0ff */
[----:B--2---:R-:W-:-:S05]  /*0870*/  FFMA R7, R6, R12, R19 ;  /* 0x0000000c06077223 */ /* 0x004fca0000000013 */
[----:B------:R1:W-:Y:S02]  /*0880*/  STG.E desc[UR16][R2.64], R7 ;  /* 0x0000000702007986 */ /* 0x0003e4000c101910 */
.L_x_2:
[----:B------:R-:W-:-:S13]  /*0890*/  ISETP.NE.AND P0, PT, RZ, UR4, PT ;  /* 0x00000004ff007c0c */ /* 0x000fda000bf05270 */
[----:B------:R-:W-:Y:S05]  /*08a0*/  @!P0 EXIT ;  /* 0x000000000000894d */ /* 0x000fea0003800000 */
[----:B------:R-:W-:-:S09]  /*08b0*/  UISETP.NE.AND UP0, UPT, UR4, 0x1, UPT ;  /* 0x000000010400788c */ /* 0x000fd2000bf05270 */
[----:B------:R-:W-:Y:S05]  /*08c0*/  BRA.U !UP0, `(.L_x_3) ;  /* 0x0000000108587547 */ /* 0x000fea000b800000 */
[----:B------:R-:W2:Y:S01]  /*08d0*/  LDC.64 R8, c[0x0][0x380] ;  /* 0x0000e000ff087b82 */ /* 0x000ea20000000a00 */
[----:B------:R-:W-:Y:S01]  /*08e0*/  IADD3 R11, PT, PT, R5, R4, RZ ;  /* 0x00000004050b7210 */ /* 0x000fe20007ffe0ff */
[----:B-1----:R-:W-:Y:S01]  /*08f0*/  IMAD R15, R4, UR18, R0 ;  /* 0x00000012040f7c24 */ /* 0x002fe2000f8e0200 */
[----:B------:R-:W1:Y:S05]  /*0900*/  LDCU.64 UR4, c[0x0][0x380] ;  /* 0x00007000ff0477ac */ /* 0x000e6a0008000a00 */
[----:B------:R-:W3:Y:S01]  /*0910*/  LDC.64 R12, c[0x0][0x388] ;  /* 0x0000e200ff0c7b82 */ /* 0x000ee20000000a00 */
[----:B--2---:R-:W-:-:S06]  /*0920*/  IMAD.WIDE.U32 R10, R11, 0x4, R8 ;  /* 0x000000040b0a7825 */ /* 0x004fcc00078e0008 */
[----:B------:R-:W0:Y:S01]  /*0930*/  LDG.E R10, desc[UR16][R10.64] ;  /* 0x000000100a0a7981 */ /* 0x000e22000c1e1900 */
[----:B---3--:R-:W-:-:S05]  /*0940*/  IMAD.WIDE R12, R15, 0x4, R12 ;  /* 0x000000040f0c7825 */ /* 0x008fca00078e020c */
[----:B------:R-:W0:Y:S01]  /*0950*/  LDG.E R6, desc[UR16][R12.64] ;  /* 0x000000100c067981 */ /* 0x000e22000c1e1900 */
[----:B------:R-:W-:Y:S02]  /*0960*/  IADD3 R9, P0, PT, R5, R4, RZ ;  /* 0x0000000405097210 */ /* 0x000fe40007f1e0ff */
[----:B------:R-:W-:Y:S02]  /*0970*/  MOV R15, UR18 ;  /* 0x00000012000f7c02 */ /* 0x000fe40008000f00 */
[----:B------:R-:W-:Y:S02]  /*0980*/  IADD3.X R14, PT, PT, RZ, RZ, RZ, P0, !PT ;  /* 0x000000ffff0e7210 */ /* 0x000fe400007fe4ff */
[----:B-1----:R-:W-:-:S04]  /*0990*/  LEA R8, P0, R9, UR4, 0x2 ;  /* 0x0000000409087c11 */ /* 0x002fc8000f8010ff */
[----:B------:R-:W-:Y:S01]  /*09a0*/  LEA.HI.X R9, R9, UR5, R14, 0x2, P0 ;  /* 0x0000000509097c11 */ /* 0x000fe200080f140e */
[----:B------:R-:W-:-:S04]  /*09b0*/  IMAD.WIDE.U32 R14, R15, 0x4, R12 ;  /* 0x000000040f0e7825 */ /* 0x000fc800078e000c */
[----:B0----5:R-:W-:-:S05]  /*09c0*/  FFMA R17, R10, R6, R7 ;  /* 0x000000060a117223 */ /* 0x021fca0000000007 */
[----:B------:R2:W-:Y:S04]  /*09d0*/  STG.E desc[UR16][R2.64], R17 ;  /* 0x0000001102007986 */ /* 0x0005e8000c101910 */
[----:B------:R-:W3:Y:S04]  /*09e0*/  LDG.E R14, desc[UR16][R14.64] ;  /* 0x000000100e0e7981 */ /* 0x000ee8000c1e1900 */
[----:B------:R-:W3:Y:S01]  /*09f0*/  LDG.E R8, desc[UR16][R8.64+0x4] ;  /* 0x0000041008087981 */ /* 0x000ee2000c1e1900 */
[----:B------:R-:W-:Y:S01]  /*0a00*/  IADD3 R4, PT, PT, R4, 0x2, RZ ;  /* 0x0000000204047810 */ /* 0x000fe20007ffe0ff */
[----:B---3--:R-:W-:-:S05]  /*0a10*/  FFMA R7, R8, R14, R17 ;  /* 0x0000000e08077223 */ /* 0x008fca0000000011 */
[----:B------:R2:W-:Y:S02]  /*0a20*/  STG.E desc[UR16][R2.64], R7 ;  /* 0x0000000702007986 */ /* 0x0005e4000c101910 */
.L_x_3:
[----:B------:R-:W-:-:S04]  /*0a30*/  ULOP3.LUT UR4, UR18, 0x1, URZ, 0xc0, !UPT ;  /* 0x0000000112047892 */ /* 0x000fc8000f8ec0ff */
[----:B------:R-:W-:-:S06]  /*0a40*/  UISETP.NE.U32.AND UP0, UPT, UR4, 0x1, UPT ;  /* 0x000000010400788c */ /* 0x000fcc000bf05070 */
[----:B------:R-:W-:-:S13]  /*0a50*/  PLOP3.LUT P0, PT, PT, PT, UP0, 0x80, 0x8 ;  /* 0x000000000008781c */ /* 0x000fda0003f0f008 */
[----:B------:R-:W-:Y:S05]  /*0a60*/  @P0 EXIT ;  /* 0x000000000000094d */ /* 0x000fea0003800000 */
[----:B------:R-:W3:Y:S01]  /*0a70*/  LDC.64 R8, c[0x0][0x380] ;  /* 0x0000e000ff087b82 */ /* 0x000ee20000000a00 */
[----:B------:R-:W-:Y:S01]  /*0a80*/  IADD3 R5, PT, PT, R5, R4, RZ ;  /* 0x0000000405057210 */ /* 0x000fe20007ffe0ff */
[----:B------:R-:W-:-:S06]  /*0a90*/  IMAD R13, R4, UR18, R0 ;  /* 0x00000012040d7c24 */ /* 0x000fcc000f8e0200 */
[----:B------:R-:W4:Y:S01]  /*0aa0*/  LDC.64 R10, c[0x0][0x388] ;  /* 0x0000e200ff0a7b82 */ /* 0x000f220000000a00 */
[----:B---3--:R-:W-:-:S06]  /*0ab0*/  IMAD.WIDE.U32 R4, R5, 0x4, R8 ;  /* 0x0000000405047825 */ /* 0x008fcc00078e0008 */
[----:B------:R-:W0:Y:S01]  /*0ac0*/  LDG.E R4, desc[UR16][R4.64] ;  /* 0x0000001004047981 */ /* 0x000e22000c1e1900 */
[----:B----4-:R-:W-:-:S06]  /*0ad0*/  IMAD.WIDE R8, R13, 0x4, R10 ;  /* 0x000000040d087825 */ /* 0x010fcc00078e020a */
[----:B------:R-:W0:Y:S02]  /*0ae0*/  LDG.E R8, desc[UR16][R8.64] ;  /* 0x0000001008087981 */ /* 0x000e24000c1e1900 */
[----:B012--5:R-:W-:-:S05]  /*0af0*/  FFMA R7, R4, R8, R7 ;  /* 0x0000000804077223 */ /* 0x027fca0000000007 */
[----:B------:R-:W-:Y:S01]  /*0b00*/  STG.E desc[UR16][R2.64], R7 ;  /* 0x0000000702007986 */ /* 0x000fe2000c101910 */
[----:B------:R-:W-:Y:S05]  /*0b10*/  EXIT ;  /* 0x000000000000794d */ /* 0x000fea0003800000 */
.L_x_4:
[----:B------:R-:W-:-:S00]  /*0b20*/  BRA `(.L_x_4) ;  /* 0xfffffffc00fc7947 */ /* 0x000fc0000383ffff */
[----:B------:R-:W-:-:S00]  /*0b30*/  NOP ;  /* 0x0000000000007918 */ /* 0x000fc00000000000 */
        /* <DEDUP_REMOVED lines=12> */
.L_x_5:


//--------------------- .nv.shared.reserved.0     --------------------------
	.section	.nv.shared.reserved.0,"aw",@nobits
	.weak		__nv_reservedSMEM_offset_0_alias
	.size		__nv_reservedSMEM_offset_0_alias, 0, 64
	.other		__nv_reservedSMEM_offset_0_alias,@"STO_CUDA_RESERVED_SHARED STV_DEFAULT"
__nv_reservedSMEM_offset_0_alias:
	.zero		0
	.zero		64


//--------------------- .nv.constant0._Z17matmul_gpu_kernelPfS_S_ii --------------------------
	.section	.nv.constant0._Z17matmul_gpu_kernelPfS_S_ii,"a",@progbits
	.sectionflags	@""
	.align	4
.nv.constant0._Z17matmul_gpu_kernelPfS_S_ii:
	.zero		928


//--------------------- SYMBOLS --------------------------

	.type		.nv.reservedSmem.offset0,@object
	.size		.nv.reservedSmem.offset0,0x4
